//
// Generated by NVIDIA NVVM Compiler
//
// Compiler Build ID: CL-36424714
// Cuda compilation tools, release 13.0, V13.0.88
// Based on NVVM 20.0.0
//

.version 9.0
.target sm_100
.address_size 64

	// .globl	main_kernel0

.visible .entry main_kernel0(
	.param .u64 .ptr .align 1 main_kernel0_param_0,
	.param .u64 .ptr .align 1 main_kernel0_param_1
)
.maxntid 12
{
	.reg .pred 	%p<2>;
	.reg .b16 	%rs<3>;
	.reg .b32 	%r<12>;
	.reg .b64 	%rd<12>;

	ld.param.u64 	%rd1, [main_kernel0_param_0];
	ld.param.u64 	%rd2, [main_kernel0_param_1];
	cvta.to.global.u64 	%rd3, %rd2;
	cvta.to.global.u64 	%rd4, %rd1;
	mov.u32 	%r1, %ctaid.x;
	cvt.u64.u32 	%rd5, %r1;
	add.s64 	%rd6, %rd4, %rd5;
	ld.global.s8 	%r2, [%rd6];
	mov.u32 	%r11, %r2;
	mov.u32 	%r3, %r11;
	mov.u32 	%r4, %tid.x;
	shl.b32 	%r5, %r4, 2;
	mov.u32 	%r6, %tid.y;
	add.s32 	%r7, %r5, %r6;
	mad.lo.s32 	%r8, %r1, 12, %r7;
	cvt.u64.u32 	%rd9, %r8;
	add.s64 	%rd10, %rd3, %rd9;
	ld.global.nc.u8 	%rs1, [%rd10];
	cvt.s16.s8 	%rs2, %rs1;
	setp.gt.s16 	%p1, %rs2, 0;
	selp.u32 	%r9, 1, 0, %p1;
	add.s32 	%r10, %r3, %r9;
	add.s64 	%rd11, %rd4, %rd9;
	st.global.u8 	[%rd11], %r10;
	ret;

}


// ===== COMPILED SASS (sm_100) =====

	.target	sm_100

	.elftype	@"ET_EXEC"


//--------------------- .note.nv.tkinfo           --------------------------
	.section	.note.nv.tkinfo,"",@"SHT_NOTE"
	.sectionflags	@"SHF_NOTE_NV_TKINFO"
	.tkinfo
        /*0018*/ 	.word	0x00000002
        /*0030*/ 	.string	""
        /*0030*/ 	.string	"ptxas"
        /*0030*/ 	.string	"Cuda compilation tools, release 13.0, V13.0.88"
        /*0030*/ 	.string	"Build cuda_13.0.r13.0/compiler.36424714_0"
        /*0030*/ 	.string	"-arch sm_100 -m 64 "



//--------------------- .note.nv.cuinfo           --------------------------
	.section	.note.nv.cuinfo,"",@"SHT_NOTE"
	.sectionflags	@"SHF_NOTE_NV_CUINFO"
        /*0018*/ 	.short	0x0002
        /*001a*/ 	.short	0x0064
        /*001c*/ 	.short	0x0082
	.zero		2


//--------------------- .nv.info                  --------------------------
	.section	.nv.info,"",@"SHT_CUDA_INFO"
	.align	4


	//----- nvinfo : EIATTR_REGCOUNT
	.align		4
        /*0000*/ 	.byte	0x04, 0x2f
        /*0002*/ 	.short	(.L_1 - .L_0)
	.align		4
.L_0:
        /*0004*/ 	.word	index@(main_kernel0)
        /*0008*/ 	.word	0x0000000c


	//----- nvinfo : EIATTR_FRAME_SIZE
	.align		4
.L_1:
        /*000c*/ 	.byte	0x04, 0x11
        /*000e*/ 	.short	(.L_3 - .L_2)
	.align		4
.L_2:
        /*0010*/ 	.word	index@(main_kernel0)
        /*0014*/ 	.word	0x00000000


	//----- nvinfo : EIATTR_MIN_STACK_SIZE
	.align		4
.L_3:
        /*0018*/ 	.byte	0x04, 0x12
        /*001a*/ 	.short	(.L_5 - .L_4)
	.align		4
.L_4:
        /*001c*/ 	.word	index@(main_kernel0)
        /*0020*/ 	.word	0x00000000
.L_5:


//--------------------- .nv.compat                --------------------------
	.section	.nv.compat,"",@"SHT_CUDA_COMPAT_INFO"
	.align	4
        /*0000*/ 	.byte	0x02, 0x09, 0x00, 0x00, 0x02, 0x02, 0x01, 0x00, 0x02, 0x05, 0x05, 0x00, 0x03, 0x07, 0x01, 0x01
        /*0010*/ 	.byte	0x02, 0x03, 0x00, 0x00, 0x02, 0x06, 0x01, 0x00, 0x04, 0x0b, 0x08, 0x00, 0x09, 0x00, 0x00, 0x00
        /*0020*/ 	.byte	0x00, 0x00, 0x00, 0x00


//--------------------- .nv.info.main_kernel0     --------------------------
	.section	.nv.info.main_kernel0,"",@"SHT_CUDA_INFO"
	.sectionflags	@""
	.align	4


	//----- nvinfo : EIATTR_CUDA_API_VERSION
	.align		4
        /*0000*/ 	.byte	0x04, 0x37
        /*0002*/ 	.short	(.L_7 - .L_6)
.L_6:
        /*0004*/ 	.word	0x00000082


	//----- nvinfo : EIATTR_KPARAM_INFO
	.align		4
.L_7:
        /*0008*/ 	.byte	0x04, 0x17
        /*000a*/ 	.short	(.L_9 - .L_8)
.L_8:
        /*000c*/ 	.word	0x00000000
        /*0010*/ 	.short	0x0001
        /*0012*/ 	.short	0x0008
        /*0014*/ 	.byte	0x00, 0xf5, 0x21, 0x00


	//----- nvinfo : EIATTR_KPARAM_INFO
	.align		4
.L_9:
        /*0018*/ 	.byte	0x04, 0x17
        /*001a*/ 	.short	(.L_11 - .L_10)
.L_10:
        /*001c*/ 	.word	0x00000000
        /*0020*/ 	.short	0x0000
        /*0022*/ 	.short	0x0000
        /*0024*/ 	.byte	0x00, 0xf5, 0x21, 0x00


	//----- nvinfo : EIATTR_SPARSE_MMA_MASK
	.align		4
.L_11:
        /*0028*/ 	.byte	0x03, 0x50
        /*002a*/ 	.short	0x0000


	//----- nvinfo : EIATTR_MAXREG_COUNT
	.align		4
        /*002c*/ 	.byte	0x03, 0x1b
        /*002e*/ 	.short	0x00ff


	//----- nvinfo : EIATTR_MERCURY_ISA_VERSION
	.align		4
        /*0030*/ 	.byte	0x03, 0x5f
        /*0032*/ 	.short	0x0101


	//----- nvinfo : EIATTR_VRC_CTA_INIT_COUNT
	.align		4
        /*0034*/ 	.byte	0x02, 0x4a
	.zero		1
	.zero		1


	//----- nvinfo : EIATTR_EXIT_INSTR_OFFSETS
	.align		4
        /*0038*/ 	.byte	0x04, 0x1c
        /*003a*/ 	.short	(.L_13 - .L_12)


	//   ....[0]....
.L_12:
        /*003c*/ 	.word	0x00000150


	//----- nvinfo : EIATTR_MAX_THREADS
	.align		4
.L_13:
        /*0040*/ 	.byte	0x04, 0x05
        /*0042*/ 	.short	(.L_15 - .L_14)
.L_14:
        /*0044*/ 	.word	0x0000000c
        /*0048*/ 	.word	0x00000001
        /*004c*/ 	.word	0x00000001


	//----- nvinfo : EIATTR_CBANK_PARAM_SIZE
	.align		4
.L_15:
        /*0050*/ 	.byte	0x03, 0x19
        /*0052*/ 	.short	0x0010


	//----- nvinfo : EIATTR_PARAM_CBANK
	.align		4
        /*0054*/ 	.byte	0x04, 0x0a
        /*0056*/ 	.short	(.L_17 - .L_16)
	.align		4
.L_16:
        /*0058*/ 	.word	index@(.nv.constant0.main_kernel0)
        /*005c*/ 	.short	0x0380
        /*005e*/ 	.short	0x0010


	//----- nvinfo : EIATTR_SW_WAR
	.align		4
.L_17:
        /*0060*/ 	.byte	0x04, 0x36
        /*0062*/ 	.short	(.L_19 - .L_18)
.L_18:
        /*0064*/ 	.word	0x00000008
.L_19:


//--------------------- .nv.callgraph             --------------------------
	.section	.nv.callgraph,"",@"SHT_CUDA_CALLGRAPH"
	.align	4
	.sectionentsize	8
	.align		4
        /*0000*/ 	.word	0x00000000
	.align		4
        /*0004*/ 	.word	0xffffffff
	.align		4
        /*0008*/ 	.word	0x00000000
	.align		4
        /*000c*/ 	.word	0xfffffffe
	.align		4
        /*0010*/ 	.word	0x00000000
	.align		4
        /*0014*/ 	.word	0xfffffffd
	.align		4
        /*0018*/ 	.word	0x00000000
	.align		4
        /*001c*/ 	.word	0xfffffffc


//--------------------- .text.main_kernel0        --------------------------
	.section	.text.main_kernel0,"ax",@progbits
	.align	128
        .global         main_kernel0
        .type           main_kernel0,@function
        .size           main_kernel0,(.L_x_1 - main_kernel0)
        .other          main_kernel0,@"STO_CUDA_ENTRY STV_DEFAULT"
main_kernel0:
.text.main_kernel0:
[----:B------:R-:W-:Y:S01]  /*0000*/  LDC R1, c[0x0][0x37c] ;  /* 0x0000df00ff017b82 */ /* 0x000fe20000000800 */
[----:B------:R-:W0:Y:S01]  /*0010*/  S2R R0, SR_TID.X ;  /* 0x0000000000007919 */ /* 0x000e220000002100 */
[----:B------:R-:W1:Y:S01]  /*0020*/  LDCU.128 UR8, c[0x0][0x380] ;  /* 0x00007000ff0877ac */ /* 0x000e620008000c00 */
[----:B------:R-:W0:Y:S01]  /*0030*/  S2R R5, SR_TID.Y ;  /* 0x0000000000057919 */ /* 0x000e220000002200 */
[----:B------:R-:W2:Y:S01]  /*0040*/  LDCU.64 UR4, c[0x0][0x358] ;  /* 0x00006b00ff0477ac */ /* 0x000ea20008000a00 */
[----:B------:R-:W3:Y:S01]  /*0050*/  S2R R3, SR_CTAID.X ;  /* 0x0000000000037919 */ /* 0x000ee20000002500 */
[----:B0-----:R-:W-:-:S04]  /*0060*/  IMAD R0, R0, 0x4, R5 ;  /* 0x0000000400007824 */ /* 0x001fc800078e0205 */
[----:B---3--:R-:W-:-:S05]  /*0070*/  IMAD R0, R3, 0xc, R0 ;  /* 0x0000000c03007824 */ /* 0x008fca00078e0200 */
[----:B-1----:R-:W-:-:S05]  /*0080*/  IADD3 R4, P0, PT, R0, UR10, RZ ;  /* 0x0000000a00047c10 */ /* 0x002fca000ff1e0ff */
[----:B------:R-:W-:-:S05]  /*0090*/  IMAD.X R5, RZ, RZ, UR11, P0 ;  /* 0x0000000bff057e24 */ /* 0x000fca00080e06ff */
[----:B--2---:R-:W2:Y:S01]  /*00a0*/  LDG.E.U8.CONSTANT R4, desc[UR4][R4.64] ;  /* 0x0000000404047981 */ /* 0x004ea2000c1e9100 */
[----:B------:R-:W-:-:S05]  /*00b0*/  IADD3 R2, P0, PT, R3, UR8, RZ ;  /* 0x0000000803027c10 */ /* 0x000fca000ff1e0ff */
[----:B------:R-:W-:-:S05]  /*00c0*/  IMAD.X R3, RZ, RZ, UR9, P0 ;  /* 0x00000009ff037e24 */ /* 0x000fca00080e06ff */
[----:B------:R-:W3:Y:S01]  /*00d0*/  LDG.E.S8 R2, desc[UR4][R2.64] ;  /* 0x0000000402027981 */ /* 0x000ee2000c1e1300 */
[----:B--2---:R-:W-:-:S04]  /*00e0*/  PRMT R6, R4, 0x8880, RZ ;  /* 0x0000888004067816 */ /* 0x004fc800000000ff */
[----:B------:R-:W-:Y:S02]  /*00f0*/  ISETP.GT.AND P0, PT, R6, RZ, PT ;  /* 0x000000ff0600720c */ /* 0x000fe40003f04270 */
[----:B------:R-:W-:Y:S02]  /*0100*/  IADD3 R6, P1, PT, R0, UR8, RZ ;  /* 0x0000000800067c10 */ /* 0x000fe4000ff3e0ff */
[----:B---3--:R-:W-:-:S03]  /*0110*/  IADD3 R9, PT, PT, R2, 0x1, RZ ;  /* 0x0000000102097810 */ /* 0x008fc60007ffe0ff */
[----:B------:R-:W-:-:S06]  /*0120*/  IMAD.X R7, RZ, RZ, UR9, P1 ;  /* 0x00000009ff077e24 */ /* 0x000fcc00088e06ff */
[----:B------:R-:W-:-:S05]  /*0130*/  @!P0 IADD3 R9, PT, PT, R2, RZ, RZ ;  /* 0x000000ff02098210 */ /* 0x000fca0007ffe0ff */
[----:B------:R-:W-:Y:S01]  /*0140*/  STG.E.U8 desc[UR4][R6.64], R9 ;  /* 0x0000000906007986 */ /* 0x000fe2000c101104 */
[----:B------:R-:W-:Y:S05]  /*0150*/  EXIT ;  /* 0x000000000000794d */ /* 0x000fea0003800000 */
.L_x_0:
[----:B------:R-:W-:-:S00]  /*0160*/  BRA `(.L_x_0) ;  /* 0xfffffffc00fc7947 */ /* 0x000fc0000383ffff */
[----:B------:R-:W-:-:S00]  /*0170*/  NOP ;  /* 0x0000000000007918 */ /* 0x000fc00000000000 */
        /* <DEDUP_REMOVED lines=8> */
.L_x_1:


//--------------------- .nv.shared.reserved.0     --------------------------
	.section	.nv.shared.reserved.0,"aw",@nobits
	.weak		__nv_reservedSMEM_offset_0_alias
	.size		__nv_reservedSMEM_offset_0_alias, 0, 64
	.other		__nv_reservedSMEM_offset_0_alias,@"STO_CUDA_RESERVED_SHARED STV_DEFAULT"
__nv_reservedSMEM_offset_0_alias:
	.zero		0
	.zero		64


//--------------------- .nv.constant0.main_kernel0 --------------------------
	.section	.nv.constant0.main_kernel0,"a",@progbits
	.sectionflags	@""
	.align	4
.nv.constant0.main_kernel0:
	.zero		912


//--------------------- SYMBOLS --------------------------

	.type		.nv.reservedSmem.offset0,@object
	.size		.nv.reservedSmem.offset0,0x4
